	.headerflags	@"EF_CUDA_TEXMODE_UNIFIED EF_CUDA_64BIT_ADDRESS EF_CUDA_ACCELERATORS EF_CUDA_SM90 EF_CUDA_VIRTUAL_SM(EF_CUDA_SM90)"
	.elftype	@"ET_EXEC"


//--------------------- .nv.info                  --------------------------
	.section	.nv.info,"",@"SHT_CUDA_INFO"
	.align	4


	//----- nvinfo : EIATTR_REGCOUNT
	.align		4
        /*0000*/ 	.byte	0x04, 0x2f
        /*0002*/ 	.short	(.L_1 - .L_0)
	.align		4
.L_0:
        /*0004*/ 	.word	index@(triton_poi_fused_cat_relu_0)
        /*0008*/ 	.word	0x00000012


	//----- nvinfo : EIATTR_MIN_STACK_SIZE
	.align		4
.L_1:
        /*000c*/ 	.byte	0x04, 0x12
        /*000e*/ 	.short	(.L_3 - .L_2)
	.align		4
.L_2:
        /*0010*/ 	.word	index@(triton_poi_fused_cat_relu_0)
        /*0014*/ 	.word	0x00000000


	//----- nvinfo : EIATTR_FRAME_SIZE
	.align		4
.L_3:
        /*0018*/ 	.byte	0x04, 0x11
        /*001a*/ 	.short	(.L_5 - .L_4)
	.align		4
.L_4:
        /*001c*/ 	.word	index@(triton_poi_fused_cat_relu_0)
        /*0020*/ 	.word	0x00000000


	//----- nvinfo : EIATTR_MIN_STACK_SIZE
	.align		4
.L_5:
        /*0024*/ 	.byte	0x04, 0x12
        /*0026*/ 	.short	(.L_7 - .L_6)
	.align		4
.L_6:
        /*0028*/ 	.word	index@(triton_poi_fused_cat_relu_0)
        /*002c*/ 	.word	0x00000000
.L_7:


//--------------------- .nv.info.triton_poi_fused_cat_relu_0 --------------------------
	.section	.nv.info.triton_poi_fused_cat_relu_0,"",@"SHT_CUDA_INFO"
	.sectionflags	@""
	.align	4


	//----- nvinfo : EIATTR_CUDA_API_VERSION
	.align		4
        /*0000*/ 	.byte	0x04, 0x37
        /*0002*/ 	.short	(.L_9 - .L_8)
.L_8:
        /*0004*/ 	.word	0x0000007c


	//----- nvinfo : EIATTR_KPARAM_INFO
	.align		4
.L_9:
        /*0008*/ 	.byte	0x04, 0x17
        /*000a*/ 	.short	(.L_11 - .L_10)
.L_10:
        /*000c*/ 	.word	0x00000000
        /*0010*/ 	.short	0x0004
        /*0012*/ 	.short	0x0020
        /*0014*/ 	.byte	0x00, 0xf0, 0x11, 0x00


	//----- nvinfo : EIATTR_KPARAM_INFO
	.align		4
.L_11:
        /*0018*/ 	.byte	0x04, 0x17
        /*001a*/ 	.short	(.L_13 - .L_12)
.L_12:
        /*001c*/ 	.word	0x00000000
        /*0020*/ 	.short	0x0003
        /*0022*/ 	.short	0x0018
        /*0024*/ 	.byte	0x00, 0xf4, 0x21, 0x00


	//----- nvinfo : EIATTR_KPARAM_INFO
	.align		4
.L_13:
        /*0028*/ 	.byte	0x04, 0x17
        /*002a*/ 	.short	(.L_15 - .L_14)
.L_14:
        /*002c*/ 	.word	0x00000000
        /*0030*/ 	.short	0x0002
        /*0032*/ 	.short	0x0010
        /*0034*/ 	.byte	0x00, 0xf4, 0x21, 0x00


	//----- nvinfo : EIATTR_KPARAM_INFO
	.align		4
.L_15:
        /*0038*/ 	.byte	0x04, 0x17
        /*003a*/ 	.short	(.L_17 - .L_16)
.L_16:
        /*003c*/ 	.word	0x00000000
        /*0040*/ 	.short	0x0001
        /*0042*/ 	.short	0x0008
        /*0044*/ 	.byte	0x00, 0xf4, 0x21, 0x00


	//----- nvinfo : EIATTR_KPARAM_INFO
	.align		4
.L_17:
        /*0048*/ 	.byte	0x04, 0x17
        /*004a*/ 	.short	(.L_19 - .L_18)
.L_18:
        /*004c*/ 	.word	0x00000000
        /*0050*/ 	.short	0x0000
        /*0052*/ 	.short	0x0000
        /*0054*/ 	.byte	0x00, 0xf4, 0x21, 0x00


	//----- nvinfo : EIATTR_SPARSE_MMA_MASK
	.align		4
.L_19:
        /*0058*/ 	.byte	0x03, 0x50
        /*005a*/ 	.short	0x0000


	//----- nvinfo : EIATTR_MAXREG_COUNT
	.align		4
        /*005c*/ 	.byte	0x03, 0x1b
        /*005e*/ 	.short	0x00ff


	//----- nvinfo : EIATTR_EXIT_INSTR_OFFSETS
	.align		4
        /*0060*/ 	.byte	0x04, 0x1c
        /*0062*/ 	.short	(.L_21 - .L_20)


	//   ....[0]....
.L_20:
        /*0064*/ 	.word	0x000003f0


	//   ....[1]....
        /*0068*/ 	.word	0x00000410


	//----- nvinfo : EIATTR_REQNTID
	.align		4
.L_21:
        /*006c*/ 	.byte	0x04, 0x10
        /*006e*/ 	.short	(.L_23 - .L_22)
.L_22:
        /*0070*/ 	.word	0x00000080
        /*0074*/ 	.word	0x00000001
        /*0078*/ 	.word	0x00000001


	//----- nvinfo : EIATTR_CBANK_PARAM_SIZE
	.align		4
.L_23:
        /*007c*/ 	.byte	0x03, 0x19
        /*007e*/ 	.short	0x0024


	//----- nvinfo : EIATTR_PARAM_CBANK
	.align		4
        /*0080*/ 	.byte	0x04, 0x0a
        /*0082*/ 	.short	(.L_25 - .L_24)
	.align		4
.L_24:
        /*0084*/ 	.word	index@(.nv.constant0.triton_poi_fused_cat_relu_0)
        /*0088*/ 	.short	0x0210
        /*008a*/ 	.short	0x0024


	//----- nvinfo : EIATTR_SW_WAR
	.align		4
.L_25:
        /*008c*/ 	.byte	0x04, 0x36
        /*008e*/ 	.short	(.L_27 - .L_26)
.L_26:
        /*0090*/ 	.word	0x00000008
.L_27:


//--------------------- .nv.callgraph             --------------------------
	.section	.nv.callgraph,"",@"SHT_CUDA_CALLGRAPH"
	.align	4
	.sectionentsize	8
	.align		4
        /*0000*/ 	.word	0x00000000
	.align		4
        /*0004*/ 	.word	0xffffffff
	.align		4
        /*0008*/ 	.word	0x00000000
	.align		4
        /*000c*/ 	.word	0xfffffffe
	.align		4
        /*0010*/ 	.word	0x00000000
	.align		4
        /*0014*/ 	.word	0xfffffffd
	.align		4
        /*0018*/ 	.word	0x00000000
	.align		4
        /*001c*/ 	.word	0xfffffffc


//--------------------- .text.triton_poi_fused_cat_relu_0 --------------------------
	.section	.text.triton_poi_fused_cat_relu_0,"ax",@progbits
	.align	128
        .global         triton_poi_fused_cat_relu_0
        .type           triton_poi_fused_cat_relu_0,@function
        .size           triton_poi_fused_cat_relu_0,(.L_x_1 - triton_poi_fused_cat_relu_0)
        .other          triton_poi_fused_cat_relu_0,@"STO_CUDA_ENTRY STV_DEFAULT"
triton_poi_fused_cat_relu_0:
.text.triton_poi_fused_cat_relu_0:
[----:B------:R-:W0:Y:S02]  /*0000*/  LDC R1, c[0x0][0x28] ;  /* 0x00000a00ff017b82 */ /* 0x000e240000000800 */
[----:B------:R-:W1:Y:S01]  /*0010*/  S2R R0, SR_TID.X ;  /* 0x0000000000007919 */ /* 0x000e620000002100 */
[----:B------:R-:W-:Y:S01]  /*0020*/  ULDC.64 UR4, c[0x0][0x218] ;  /* 0x0000860000047ab9 */ /* 0x000fe20000000a00 */
[----:B------:R-:W-:Y:S01]  /*0030*/  ULDC.64 UR6, c[0x0][0x220] ;  /* 0x0000880000067ab9 */ /* 0x000fe20000000a00 */
[----:B------:R-:W-:Y:S01]  /*0040*/  CS2R R12, SRZ ;  /* 0x00000000000c7805 */ /* 0x000fe2000001ff00 */
[----:B------:R-:W2:Y:S01]  /*0050*/  S2R R3, SR_CTAID.X ;  /* 0x0000000000037919 */ /* 0x000ea20000002500 */
[----:B-1----:R-:W-:-:S05]  /*0060*/  IMAD.SHL.U32 R0, R0, 0x2, RZ ;  /* 0x0000000200007824 */ /* 0x002fca00078e00ff */
[----:B------:R-:W-:-:S05]  /*0070*/  LOP3.LUT R0, R0, 0xfe, RZ, 0xc0, !PT ;  /* 0x000000fe00007812 */ /* 0x000fca00078ec0ff */
[----:B--2---:R-:W-:-:S04]  /*0080*/  IMAD R0, R3, 0x100, R0 ;  /* 0x0000010003007824 */ /* 0x004fc800078e0200 */
[----:B------:R-:W-:Y:S01]  /*0090*/  IMAD.HI R6, R0, 0x2aaaaaab, RZ ;  /* 0x2aaaaaab00067827 */ /* 0x000fe200078e02ff */
[----:B------:R-:W-:-:S04]  /*00a0*/  SHF.R.S32.HI R3, RZ, 0x1f, R0 ;  /* 0x0000001fff037819 */ /* 0x000fc80000011400 */
[----:B------:R-:W-:Y:S02]  /*00b0*/  LEA.HI R3, R3, R0, RZ, 0x4 ;  /* 0x0000000003037211 */ /* 0x000fe400078f20ff */
[----:B------:R-:W-:Y:S02]  /*00c0*/  SHF.R.U32.HI R9, RZ, 0x1f, R6 ;  /* 0x0000001fff097819 */ /* 0x000fe40000011606 */
[----:B------:R-:W-:Y:S02]  /*00d0*/  SHF.R.S32.HI R2, RZ, 0x4, R3 ;  /* 0x00000004ff027819 */ /* 0x000fe40000011403 */
[----:B------:R-:W-:Y:S02]  /*00e0*/  LOP3.LUT R7, R3, 0xfffffff0, RZ, 0xc0, !PT ;  /* 0xfffffff003077812 */ /* 0x000fe400078ec0ff */
[----:B------:R-:W-:Y:S01]  /*00f0*/  LEA.HI.SX32 R9, R6, R9, 0x1b ;  /* 0x0000000906097211 */ /* 0x000fe200078fdaff */
[----:B------:R-:W-:-:S04]  /*0100*/  IMAD.HI R4, R2, 0x2aaaaaab, RZ ;  /* 0x2aaaaaab02047827 */ /* 0x000fc800078e02ff */
[----:B------:R-:W-:Y:S01]  /*0110*/  IMAD.IADD R7, R0, 0x1, -R7 ;  /* 0x0000000100077824 */ /* 0x000fe200078e0a07 */
[----:B------:R-:W-:-:S03]  /*0120*/  SHF.R.U32.HI R5, RZ, 0x1, R4 ;  /* 0x00000001ff057819 */ /* 0x000fc60000011604 */
[C---:B------:R-:W-:Y:S01]  /*0130*/  IMAD R7, R9.reuse, 0x40, R7 ;  /* 0x0000004009077824 */ /* 0x040fe200078e0207 */
[----:B------:R-:W-:Y:S01]  /*0140*/  LEA.HI R5, R4, R5, RZ, 0x1 ;  /* 0x0000000504057211 */ /* 0x000fe200078f08ff */
[----:B------:R-:W-:-:S03]  /*0150*/  IMAD R4, R9, -0xc0, R0 ;  /* 0xffffff4009047824 */ /* 0x000fc600078e0200 */
[----:B------:R-:W-:Y:S01]  /*0160*/  SHF.R.S32.HI R11, RZ, 0x1f, R7 ;  /* 0x0000001fff0b7819 */ /* 0x000fe20000011407 */
[----:B------:R-:W-:Y:S02]  /*0170*/  IMAD R5, R5, -0xc, R2 ;  /* 0xfffffff405057824 */ /* 0x000fe400078e0202 */
[----:B------:R-:W1:Y:S01]  /*0180*/  LDC.64 R2, c[0x0][0x210] ;  /* 0x00008400ff027b82 */ /* 0x000e620000000a00 */
[----:B------:R-:W-:Y:S02]  /*0190*/  IMAD R9, R9, 0x40, R4 ;  /* 0x0000004009097824 */ /* 0x000fe400078e0204 */
[C---:B------:R-:W-:Y:S01]  /*01a0*/  IMAD.SHL.U32 R6, R5.reuse, 0x10, RZ ;  /* 0x0000001005067824 */ /* 0x040fe200078e00ff */
[C---:B------:R-:W-:Y:S02]  /*01b0*/  LOP3.LUT R10, R5.reuse, 0xfffffffc, RZ, 0xc0, !PT ;  /* 0xfffffffc050a7812 */ /* 0x040fe400078ec0ff */
[----:B------:R-:W-:Y:S02]  /*01c0*/  ISETP.GE.AND P1, PT, R5, 0x4, PT ;  /* 0x000000040500780c */ /* 0x000fe40003f26270 */
[----:B------:R-:W-:-:S02]  /*01d0*/  IADD3 R8, P0, R6, R7, RZ ;  /* 0x0000000706087210 */ /* 0x000fc40007f1e0ff */
[----:B------:R-:W-:Y:S02]  /*01e0*/  ISETP.NE.AND P3, PT, R10, 0x4, PT ;  /* 0x000000040a00780c */ /* 0x000fe40003f65270 */
[----:B------:R-:W-:Y:S01]  /*01f0*/  LEA.HI.X.SX32 R7, R6, R11, 0x1, P0 ;  /* 0x0000000b06077211 */ /* 0x000fe200000f0eff */
[----:B------:R-:W-:Y:S01]  /*0200*/  IMAD.SHL.U32 R6, R8, 0x4, RZ ;  /* 0x0000000408067824 */ /* 0x000fe200078e00ff */
[----:B------:R-:W-:Y:S02]  /*0210*/  ISETP.GE.AND P0, PT, R0, 0x300, PT ;  /* 0x000003000000780c */ /* 0x000fe40003f06270 */
[----:B------:R-:W-:Y:S02]  /*0220*/  SHF.L.U64.HI R7, R8, 0x2, R7 ;  /* 0x0000000208077819 */ /* 0x000fe40000010207 */
[----:B------:R-:W-:Y:S02]  /*0230*/  IADD3 R4, P5, R6, UR4, RZ ;  /* 0x0000000406047c10 */ /* 0x000fe4000ffbe0ff */
[----:B------:R-:W-:-:S02]  /*0240*/  ISETP.GT.AND P2, PT, R5, 0x7, !P0 ;  /* 0x000000070500780c */ /* 0x000fc40004744270 */
[C---:B------:R-:W-:Y:S02]  /*0250*/  ISETP.LT.AND P4, PT, R0.reuse, 0x300, !P3 ;  /* 0x000003000000780c */ /* 0x040fe40005f81270 */
[----:B------:R-:W-:Y:S02]  /*0260*/  IADD3.X R5, R7, UR5, RZ, P5, !PT ;  /* 0x0000000507057c10 */ /* 0x000fe4000affe4ff */
[----:B------:R-:W-:Y:S02]  /*0270*/  CS2R R14, SRZ ;  /* 0x00000000000e7805 */ /* 0x000fe4000001ff00 */
[C---:B------:R-:W-:Y:S02]  /*0280*/  ISETP.LT.AND P5, PT, R0.reuse, 0x300, !P1 ;  /* 0x000003000000780c */ /* 0x040fe40004fa1270 */
[----:B------:R-:W-:Y:S02]  /*0290*/  CS2R R10, SRZ ;  /* 0x00000000000a7805 */ /* 0x000fe4000001ff00 */
[----:B------:R-:W-:Y:S01]  /*02a0*/  IADD3 R6, P6, R6, UR6, RZ ;  /* 0x0000000606067c10 */ /* 0x000fe2000ffde0ff */
[----:B-1----:R-:W-:Y:S01]  /*02b0*/  IMAD.WIDE R2, R9, 0x4, R2 ;  /* 0x0000000409027825 */ /* 0x002fe200078e0202 */
[----:B------:R-:W-:Y:S01]  /*02c0*/  ULDC.64 UR4, c[0x0][0x208] ;  /* 0x0000820000047ab9 */ /* 0x000fe20000000a00 */
[----:B------:R-:W1:Y:S01]  /*02d0*/  LDC.64 R8, c[0x0][0x228] ;  /* 0x00008a00ff087b82 */ /* 0x000e620000000a00 */
[----:B------:R-:W-:Y:S01]  /*02e0*/  IADD3.X R7, R7, UR7, RZ, P6, !PT ;  /* 0x0000000707077c10 */ /* 0x000fe2000b7fe4ff */
[----:B------:R-:W2:Y:S04]  /*02f0*/  @P4 LDG.E.64 R12, desc[UR4][R4.64+-0x100] ;  /* 0xffff0004040c4981 */ /* 0x000ea8000c1e1b00 */
[----:B------:R-:W3:Y:S04]  /*0300*/  @P2 LDG.E.64 R14, desc[UR4][R6.64+-0x200] ;  /* 0xfffe0004060e2981 */ /* 0x000ee8000c1e1b00 */
[----:B------:R1:W4:Y:S02]  /*0310*/  @P5 LDG.E.64 R10, desc[UR4][R2.64] ;  /* 0x00000004020a5981 */ /* 0x000324000c1e1b00 */
[----:B-1----:R-:W-:Y:S01]  /*0320*/  IMAD.WIDE R2, R0, 0x4, R8 ;  /* 0x0000000400027825 */ /* 0x002fe200078e0208 */
[----:B--2---:R-:W-:-:S02]  /*0330*/  SEL R12, R12, RZ, P4 ;  /* 0x000000ff0c0c7207 */ /* 0x004fc40002000000 */
[----:B------:R-:W-:Y:S02]  /*0340*/  SEL R13, R13, RZ, P4 ;  /* 0x000000ff0d0d7207 */ /* 0x000fe40002000000 */
[----:B---3--:R-:W-:Y:S02]  /*0350*/  @P3 SEL R12, R14, RZ, P2 ;  /* 0x000000ff0e0c3207 */ /* 0x008fe40001000000 */
[----:B------:R-:W-:Y:S02]  /*0360*/  @P3 SEL R13, R15, RZ, P2 ;  /* 0x000000ff0f0d3207 */ /* 0x000fe40001000000 */
[----:B----4-:R-:W-:Y:S02]  /*0370*/  SEL R5, R10, RZ, P5 ;  /* 0x000000ff0a057207 */ /* 0x010fe40002800000 */
[----:B------:R-:W-:Y:S02]  /*0380*/  SEL R4, R11, RZ, P5 ;  /* 0x000000ff0b047207 */ /* 0x000fe40002800000 */
[----:B------:R-:W-:-:S02]  /*0390*/  SEL R12, R5, R12, !P1 ;  /* 0x0000000c050c7207 */ /* 0x000fc40004800000 */
[----:B------:R-:W-:Y:S02]  /*03a0*/  SEL R13, R4, R13, !P1 ;  /* 0x0000000d040d7207 */ /* 0x000fe40004800000 */
[C---:B------:R-:W-:Y:S02]  /*03b0*/  FSETP.GEU.AND P1, PT, R12.reuse, RZ, PT ;  /* 0x000000ff0c00720b */ /* 0x040fe40003f2e000 */
[C---:B------:R-:W-:Y:S02]  /*03c0*/  FSETP.GEU.AND P2, PT, R13.reuse, RZ, PT ;  /* 0x000000ff0d00720b */ /* 0x040fe40003f4e000 */
[----:B------:R-:W-:Y:S02]  /*03d0*/  FSEL R12, R12, RZ, P1 ;  /* 0x000000ff0c0c7208 */ /* 0x000fe40000800000 */
[----:B------:R-:W-:Y:S01]  /*03e0*/  FSEL R13, R13, RZ, P2 ;  /* 0x000000ff0d0d7208 */ /* 0x000fe20001000000 */
[----:B------:R-:W-:Y:S08]  /*03f0*/  @P0 EXIT ;  /* 0x000000000000094d */ /* 0x000ff00003800000 */
[----:B------:R-:W-:Y:S01]  /*0400*/  STG.E.64 desc[UR4][R2.64], R12 ;  /* 0x0000000c02007986 */ /* 0x000fe2000c101b04 */
[----:B------:R-:W-:Y:S05]  /*0410*/  EXIT ;  /* 0x000000000000794d */ /* 0x000fea0003800000 */
.L_x_0:
[----:B------:R-:W-:-:S00]  /*0420*/  BRA `(.L_x_0) ;  /* 0xfffffffc00fc7947 */ /* 0x000fc0000383ffff */
[----:B------:R-:W-:-:S00]  /*0430*/  NOP ;  /* 0x0000000000007918 */ /* 0x000fc00000000000 */
        /* <DEDUP_REMOVED lines=12> */
.L_x_1:


//--------------------- .nv.constant0.triton_poi_fused_cat_relu_0 --------------------------
	.section	.nv.constant0.triton_poi_fused_cat_relu_0,"a",@progbits
	.sectionflags	@""
	.align	4
.nv.constant0.triton_poi_fused_cat_relu_0:
	.zero		564
